	.target	sm_100a

	.elftype	@"ET_EXEC"


//--------------------- .note.nv.tkinfo           --------------------------
	.section	.note.nv.tkinfo,"",@"SHT_NOTE"
	.sectionflags	@"SHF_NOTE_NV_TKINFO"
	.tkinfo
        /*0018*/ 	.word	0x00000081
        /*0030*/ 	.string	""
        /*0030*/ 	.string	"ptxas-blackwell"
        /*0030*/ 	.string	"Cuda compilation tools, release 12.9, V12.9.86"
        /*0030*/ 	.string	"Build cuda_12.9.r12.9/compiler.36037853_0"
        /*0030*/ 	.string	"-v  -suppress-debug-info  -lineinfo  -arch sm_100a "



//--------------------- .note.nv.cuver            --------------------------
	.section	.note.nv.cuver,"",@"SHT_NOTE"
	.sectionflags	@"SHF_NOTE_NV_CUVER"
        /*0018*/ 	.short	0x0001
        /*001a*/ 	.short	0x0064
        /*001c*/ 	.short	0x0001
        /*001e*/ 	.short	0x0000
        /*0020*/ 	.short	0x0001
        /*0022*/ 	.short	0x0000


//--------------------- .nv.info                  --------------------------
	.section	.nv.info,"",@"SHT_CUDA_INFO"
	.align	4


	//----- nvinfo : EIATTR_REGCOUNT
	.align		4
        /*0000*/ 	.byte	0x04, 0x2f
        /*0002*/ 	.short	(.L_4 - .L_3)
	.align		4
.L_3:
        /*0004*/ 	.word	index@(gluon_mma)
        /*0008*/ 	.word	0x00000060


	//----- nvinfo : EIATTR_FRAME_SIZE
	.align		4
.L_4:
        /*000c*/ 	.byte	0x04, 0x11
        /*000e*/ 	.short	(.L_6 - .L_5)
	.align		4
.L_5:
        /*0010*/ 	.word	index@($__internal_2_$__cuda_sm10x_tcgen05_guardrail_trap_unallocated_columns_being_dealloced)
        /*0014*/ 	.word	0x00000000


	//----- nvinfo : EIATTR_FRAME_SIZE
	.align		4
.L_6:
        /*0018*/ 	.byte	0x04, 0x11
        /*001a*/ 	.short	(.L_8 - .L_7)
	.align		4
.L_7:
        /*001c*/ 	.word	index@($__internal_1_$__cuda_sm10x_tcgen05_guardrail_trap_phase_invalid_during_alloc)
        /*0020*/ 	.word	0x00000000


	//----- nvinfo : EIATTR_FRAME_SIZE
	.align		4
.L_8:
        /*0024*/ 	.byte	0x04, 0x11
        /*0026*/ 	.short	(.L_10 - .L_9)
	.align		4
.L_9:
        /*0028*/ 	.word	index@($__internal_0_$__cuda_sm10x_tcgen05_guardrail_trap_col_being_dealloced_not_returned_by_alloc)
        /*002c*/ 	.word	0x00000000


	//----- nvinfo : EIATTR_FRAME_SIZE
	.align		4
.L_10:
        /*0030*/ 	.byte	0x04, 0x11
        /*0032*/ 	.short	(.L_12 - .L_11)
	.align		4
.L_11:
        /*0034*/ 	.word	index@(gluon_mma)
        /*0038*/ 	.word	0x00000000


	//----- nvinfo : EIATTR_MIN_STACK_SIZE
	.align		4
.L_12:
        /*003c*/ 	.byte	0x04, 0x12
        /*003e*/ 	.short	(.L_14 - .L_13)
	.align		4
.L_13:
        /*0040*/ 	.word	index@(gluon_mma)
        /*0044*/ 	.word	0x00000000
.L_14:


//--------------------- .nv.info.gluon_mma        --------------------------
	.section	.nv.info.gluon_mma,"",@"SHT_CUDA_INFO"
	.sectionflags	@""
	.align	4


	//----- nvinfo : EIATTR_CUDA_API_VERSION
	.align		4
        /*0000*/ 	.byte	0x04, 0x37
        /*0002*/ 	.short	(.L_16 - .L_15)
.L_15:
        /*0004*/ 	.word	0x00000081


	//----- nvinfo : EIATTR_KPARAM_INFO
	.align		4
.L_16:
        /*0008*/ 	.byte	0x04, 0x17
        /*000a*/ 	.short	(.L_18 - .L_17)
.L_17:
        /*000c*/ 	.word	0x00000000
        /*0010*/ 	.short	0x0004
        /*0012*/ 	.short	0x0020
        /*0014*/ 	.byte	0x00, 0xf4, 0x21, 0x00


	//----- nvinfo : EIATTR_KPARAM_INFO
	.align		4
.L_18:
        /*0018*/ 	.byte	0x04, 0x17
        /*001a*/ 	.short	(.L_20 - .L_19)
.L_19:
        /*001c*/ 	.word	0x00000000
        /*0020*/ 	.short	0x0003
        /*0022*/ 	.short	0x0018
        /*0024*/ 	.byte	0x00, 0xf4, 0x21, 0x00


	//----- nvinfo : EIATTR_KPARAM_INFO
	.align		4
.L_20:
        /*0028*/ 	.byte	0x04, 0x17
        /*002a*/ 	.short	(.L_22 - .L_21)
.L_21:
        /*002c*/ 	.word	0x00000000
        /*0030*/ 	.short	0x0002
        /*0032*/ 	.short	0x0010
        /*0034*/ 	.byte	0x00, 0xf4, 0x21, 0x00


	//----- nvinfo : EIATTR_KPARAM_INFO
	.align		4
.L_22:
        /*0038*/ 	.byte	0x04, 0x17
        /*003a*/ 	.short	(.L_24 - .L_23)
.L_23:
        /*003c*/ 	.word	0x00000000
        /*0040*/ 	.short	0x0001
        /*0042*/ 	.short	0x0008
        /*0044*/ 	.byte	0x00, 0xf4, 0x21, 0x00


	//----- nvinfo : EIATTR_KPARAM_INFO
	.align		4
.L_24:
        /*0048*/ 	.byte	0x04, 0x17
        /*004a*/ 	.short	(.L_26 - .L_25)
.L_25:
        /*004c*/ 	.word	0x00000000
        /*0050*/ 	.short	0x0000
        /*0052*/ 	.short	0x0000
        /*0054*/ 	.byte	0x00, 0xf4, 0x21, 0x00


	//----- nvinfo : EIATTR_AT_ENTRY_FRAGMENTS
	.align		4
.L_26:
        /*0058*/ 	.byte	0x04, 0x4f
        /*005a*/ 	.short	(.L_28 - .L_27)


	//   ....[0]....
.L_27:
        /*005c*/ 	.word	0x00000004


	//----- nvinfo : EIATTR_RESERVED_SMEM_USED
	.align		4
.L_28:
        /*0060*/ 	.byte	0x01, 0x41
	.zero		2


	//----- nvinfo : EIATTR_SPARSE_MMA_MASK
	.align		4
        /*0064*/ 	.byte	0x03, 0x50
        /*0066*/ 	.short	0x0000


	//----- nvinfo : EIATTR_TCGEN05_1CTA_USED
	.align		4
        /*0068*/ 	.byte	0x01, 0x51
	.zero		2


	//----- nvinfo : EIATTR_MAXREG_COUNT
	.align		4
        /*006c*/ 	.byte	0x03, 0x1b
        /*006e*/ 	.short	0x00ff


	//----- nvinfo : EIATTR_NUM_BARRIERS
	.align		4
        /*0070*/ 	.byte	0x02, 0x4c
        /*0072*/ 	.byte	0x01
	.zero		1


	//----- nvinfo : EIATTR_INT_WARP_WIDE_INSTR_OFFSETS
	.align		4
        /*0074*/ 	.byte	0x04, 0x31
        /*0076*/ 	.short	(.L_30 - .L_29)


	//   ....[0]....
.L_29:
        /*0078*/ 	.word	0x00001910


	//   ....[1]....
        /*007c*/ 	.word	0x00001960


	//   ....[2]....
        /*0080*/ 	.word	0x000021b0


	//   ....[3]....
        /*0084*/ 	.word	0x000021c0


	//   ....[4]....
        /*0088*/ 	.word	0x00002c20


	//   ....[5]....
        /*008c*/ 	.word	0x00002c70


	//----- nvinfo : EIATTR_COOP_GROUP_MASK_REGIDS
	.align		4
.L_30:
        /*0090*/ 	.byte	0x04, 0x29
        /*0092*/ 	.short	(.L_32 - .L_31)


	//   ....[0]....
.L_31:
        /*0094*/ 	.word	0xffffffff


	//   ....[1]....
        /*0098*/ 	.word	0xffffffff


	//   ....[2]....
        /*009c*/ 	.word	0xffffffff


	//   ....[3]....
        /*00a0*/ 	.word	0xffffffff


	//----- nvinfo : EIATTR_COOP_GROUP_INSTR_OFFSETS
	.align		4
.L_32:
        /*00a4*/ 	.byte	0x04, 0x28
        /*00a6*/ 	.short	(.L_34 - .L_33)


	//   ....[0]....
.L_33:
        /*00a8*/ 	.word	0x00000050


	//   ....[1]....
        /*00ac*/ 	.word	0x00000310


	//   ....[2]....
        /*00b0*/ 	.word	0x00002ab0


	//   ....[3]....
        /*00b4*/ 	.word	0x00002d20


	//----- nvinfo : EIATTR_VRC_CTA_INIT_COUNT
	.align		4
.L_34:
        /*00b8*/ 	.byte	0x02, 0x4a
        /*00ba*/ 	.byte	0x80
	.zero		1


	//----- nvinfo : EIATTR_MBARRIER_INSTR_OFFSETS
	.align		4
        /*00bc*/ 	.byte	0x04, 0x39
        /*00be*/ 	.short	(.L_36 - .L_35)


	//   ....[0]....
.L_35:
        /*00c0*/ 	.word	0x00001e00
        /*00c4*/ 	.word	0x000000ff
        /*00c8*/ 	.word	0x0000c000
        /*00cc*/ 	.short	0x0100
        /*00ce*/ 	.byte	0x0c
	.zero		1


	//   ....[1]....
        /*00d0*/ 	.word	0x00002230
        /*00d4*/ 	.word	0x000000ff
        /*00d8*/ 	.word	0x0000c000
        /*00dc*/ 	.short	0x010a
        /*00de*/ 	.byte	0x0c
	.zero		1


	//   ....[2]....
        /*00e0*/ 	.word	0x00002390
        /*00e4*/ 	.word	0x000000ff
        /*00e8*/ 	.word	0x0000c000
        /*00ec*/ 	.short	0x0108
        /*00ee*/ 	.byte	0x0c
	.zero		1


	//   ....[3]....
        /*00f0*/ 	.word	0x00002d40
        /*00f4*/ 	.word	0x000000ff
        /*00f8*/ 	.word	0x0000c000
        /*00fc*/ 	.short	0x010a
        /*00fe*/ 	.byte	0x0c
	.zero		1


	//----- nvinfo : EIATTR_NUM_MBARRIERS
	.align		4
.L_36:
        /*0100*/ 	.byte	0x03, 0x38
        /*0102*/ 	.short	0x0001


	//----- nvinfo : EIATTR_EXIT_INSTR_OFFSETS
	.align		4
        /*0104*/ 	.byte	0x04, 0x1c
        /*0106*/ 	.short	(.L_38 - .L_37)


	//   ....[0]....
.L_37:
        /*0108*/ 	.word	0x00002d30


	//----- nvinfo : EIATTR_REQNTID
	.align		4
.L_38:
        /*010c*/ 	.byte	0x04, 0x10
        /*010e*/ 	.short	(.L_40 - .L_39)
.L_39:
        /*0110*/ 	.word	0x00000080
        /*0114*/ 	.word	0x00000001
        /*0118*/ 	.word	0x00000001


	//----- nvinfo : EIATTR_CRS_STACK_SIZE
	.align		4
.L_40:
        /*011c*/ 	.byte	0x04, 0x1e
        /*011e*/ 	.short	(.L_42 - .L_41)
.L_41:
        /*0120*/ 	.word	0x00000000


	//----- nvinfo : EIATTR_CBANK_PARAM_SIZE
	.align		4
.L_42:
        /*0124*/ 	.byte	0x03, 0x19
        /*0126*/ 	.short	0x0028


	//----- nvinfo : EIATTR_PARAM_CBANK
	.align		4
        /*0128*/ 	.byte	0x04, 0x0a
        /*012a*/ 	.short	(.L_44 - .L_43)
	.align		4
.L_43:
        /*012c*/ 	.word	index@(.nv.constant0.gluon_mma)
        /*0130*/ 	.short	0x0380
        /*0132*/ 	.short	0x0028


	//----- nvinfo : EIATTR_SW_WAR
	.align		4
.L_44:
        /*0134*/ 	.byte	0x04, 0x36
        /*0136*/ 	.short	(.L_46 - .L_45)
.L_45:
        /*0138*/ 	.word	0x00000008
.L_46:


//--------------------- .nv.compat                --------------------------
	.section	.nv.compat,"",@"SHT_CUDA_COMPAT_INFO"
	.align	4
        /*0000*/ 	.byte	0x02, 0x02, 0x02, 0x00, 0x02, 0x05, 0x05, 0x00, 0x02, 0x03, 0x00, 0x00, 0x02, 0x06, 0x01, 0x00


//--------------------- .nv.callgraph             --------------------------
	.section	.nv.callgraph,"",@"SHT_CUDA_CALLGRAPH"
	.align	4
	.sectionentsize	8
	.align		4
        /*0000*/ 	.word	0x00000000
	.align		4
        /*0004*/ 	.word	0xffffffff
	.align		4
        /*0008*/ 	.word	0x00000000
	.align		4
        /*000c*/ 	.word	0xfffffffe
	.align		4
        /*0010*/ 	.word	0x00000000
	.align		4
        /*0014*/ 	.word	0xfffffffd
	.align		4
        /*0018*/ 	.word	0x00000000
	.align		4
        /*001c*/ 	.word	0xfffffffc


//--------------------- .text.gluon_mma           --------------------------
	.section	.text.gluon_mma,"ax",@progbits
	.align	128
        .global         gluon_mma
        .type           gluon_mma,@function
        .size           gluon_mma,(.L_x_15 - gluon_mma)
        .other          gluon_mma,@"STO_CUDA_ENTRY STV_DEFAULT"
gluon_mma:
.text.gluon_mma:
[----:B------:R-:W0:Y:S01]  /*0000*/  LDC R1, c[0x0][0x37c] ;  /* 0x0000df00ff017b82 */ /* 0x000e220000000800 */
[----:B------:R-:W1:Y:S02]  /*0010*/  S2R R2, SR_TID.X ;  /* 0x0000000000027919 */ /* 0x000e640000002100 */
[----:B-1----:R-:W-:-:S13]  /*0020*/  ISETP.GE.U32.AND P1, PT, R2, 0x20, PT ;  /* 0x000000200200780c */ /* 0x002fda0003f26070 */
[----:B------:R-:W-:Y:S05]  /*0030*/  @P1 BRA `(.L_x_0) ;  /* 0x0000000000b81947 */ /* 0x000fea0003800000 */
[----:B------:R-:W1:Y:S01]  /*0040*/  S2UR UR6, SR_CgaCtaId ;  /* 0x00000000000679c3 */ /* 0x000e620000008800 */
[----:B------:R-:W-:Y:S01]  /*0050*/  NOP ;  /* 0x0000000000007918 */ /* 0x000fe20000000000 */
[----:B------:R-:W-:Y:S02]  /*0060*/  UMOV UR4, 0x40 ;  /* 0x0000004000047882 */ /* 0x000fe40000000000 */
[----:B-1----:R-:W-:-:S09]  /*0070*/  ULEA UR4, UR6, UR4, 0x18 ;  /* 0x0000000406047291 */ /* 0x002fd2000f8ec0ff */
[----:B------:R-:W1:Y:S01]  /*0080*/  LDS.U8 R0, [UR4] ;  /* 0x00000004ff007984 */ /* 0x000e620008000000 */
[----:B------:R-:W-:Y:S02]  /*0090*/  UMOV UR4, 0x400 ;  /* 0x0000040000047882 */ /* 0x000fe40000000000 */
[----:B------:R-:W-:Y:S01]  /*00a0*/  ULEA UR4, UR6, UR4, 0x18 ;  /* 0x0000000406047291 */ /* 0x000fe2000f8ec0ff */
[----:B-1----:R-:W-:-:S13]  /*00b0*/  ISETP.NE.AND P0, PT, R0, RZ, PT ;  /* 0x000000ff0000720c */ /* 0x002fda0003f05270 */
[----:B------:R-:W-:Y:S05]  /*00c0*/  @P0 BRA `(.L_x_1) ;  /* 0x00000000007c0947 */ /* 0x000fea0003800000 */
[----:B------:R-:W-:-:S13]  /*00d0*/  ELECT P0, URZ, PT ;  /* 0x0000000000ff782f */ /* 0x000fda0003800000 */
[----:B------:R-:W-:Y:S05]  /*00e0*/  @!P0 BRA `(.L_x_2) ;  /* 0x0000000000848947 */ /* 0x000fea0003800000 */
[----:B------:R-:W-:Y:S01]  /*00f0*/  UMOV UR5, 0x4 ;  /* 0x0000000400057882 */ /* 0x000fe20000000000 */
[----:B------:R-:W-:Y:S02]  /*0100*/  IMAD.MOV.U32 R5, RZ, RZ, 0x1 ;  /* 0x00000001ff057424 */ /* 0x000fe400078e00ff */
[----:B------:R-:W-:Y:S02]  /*0110*/  IMAD.MOV.U32 R3, RZ, RZ, 0xf ;  /* 0x0000000fff037424 */ /* 0x000fe400078e00ff */
[----:B------:R-:W-:Y:S04]  /*0120*/  DEPBAR.LE SB1, 0x36 ;  /* 0x00009d800000791a */ /* 0x000fe80000000000 */
[----:B------:R-:W1:Y:S02]  /*0130*/  UTCATOMSWS.FIND_AND_SET.ALIGN UP0, UR5, UR5 ;  /* 0x00000005000575e3 */ /* 0x000e640008000800 */
[----:B-1----:R-:W-:-:S04]  /*0140*/  PLOP3.LUT P0, PT, PT, PT, UP0, 0x80, 0x8 ;  /* 0x000000000008781c */ /* 0x002fc80003f0f008 */
[----:B------:R-:W-:-:S04]  /*0150*/  SEL R0, RZ, 0xffffffff, !P0 ;  /* 0xffffffffff007807 */ /* 0x000fc80004000000 */
[----:B------:R-:W-:Y:S01]  /*0160*/  ISETP.NE.AND P0, PT, R0, RZ, PT ;  /* 0x000000ff0000720c */ /* 0x000fe20003f05270 */
[----:B------:R-:W-:-:S12]  /*0170*/  IMAD.U32 R0, RZ, RZ, UR5 ;  /* 0x00000005ff007e24 */ /* 0x000fd8000f8e00ff */
[----:B------:R-:W-:Y:S05]  /*0180*/  @P0 BRA `(.L_x_3) ;  /* 0x0000000000240947 */ /* 0x000fea0003800000 */
.L_x_4:
[----:B------:R-:W-:Y:S05]  /*0190*/  NANOSLEEP 0x64 ;  /* 0x000000640000795d */ /* 0x000fea0003800000 */
[----:B------:R-:W-:-:S05]  /*01a0*/  UMOV UR5, 0x4 ;  /* 0x0000000400057882 */ /* 0x000fca0000000000 */
[----:B------:R-:W-:Y:S04]  /*01b0*/  DEPBAR.LE SB1, 0x36 ;  /* 0x00009d800000791a */ /* 0x000fe80000000000 */
[----:B------:R-:W1:Y:S02]  /*01c0*/  UTCATOMSWS.FIND_AND_SET.ALIGN UP0, UR5, UR5 ;  /* 0x00000005000575e3 */ /* 0x000e640008000800 */
[----:B-1----:R-:W-:-:S04]  /*01d0*/  PLOP3.LUT P0, PT, PT, PT, UP0, 0x80, 0x8 ;  /* 0x000000000008781c */ /* 0x002fc80003f0f008 */
[----:B------:R-:W-:-:S04]  /*01e0*/  SEL R0, RZ, 0xffffffff, !P0 ;  /* 0xffffffffff007807 */ /* 0x000fc80004000000 */
[----:B------:R-:W-:Y:S01]  /*01f0*/  ISETP.NE.AND P0, PT, R0, RZ, PT ;  /* 0x000000ff0000720c */ /* 0x000fe20003f05270 */
[----:B------:R-:W-:-:S12]  /*0200*/  IMAD.U32 R0, RZ, RZ, UR5 ;  /* 0x00000005ff007e24 */ /* 0x000fd8000f8e00ff */
[----:B------:R-:W-:Y:S05]  /*0210*/  @!P0 BRA `(.L_x_4) ;  /* 0xfffffffc00dc8947 */ /* 0x000fea000383ffff */
.L_x_3:
[C---:B------:R-:W-:Y:S01]  /*0220*/  VIADD R4, R0.reuse, 0x10 ;  /* 0x0000001000047836 */ /* 0x040fe20000000000 */
[----:B------:R-:W-:Y:S01]  /*0230*/  UMOV UR5, 0x50 ;  /* 0x0000005000057882 */ /* 0x000fe20000000000 */
[----:B------:R-:W-:Y:S01]  /*0240*/  SHF.L.U32 R3, R3, R0, RZ ;  /* 0x0000000003037219 */ /* 0x000fe200000006ff */
[----:B------:R-:W-:Y:S01]  /*0250*/  ULEA UR5, UR6, UR5, 0x18 ;  /* 0x0000000506057291 */ /* 0x000fe2000f8ec0ff */
[----:B------:R-:W-:Y:S01]  /*0260*/  IMAD.SHL.U32 R0, R0, 0x20, RZ ;  /* 0x0000002000007824 */ /* 0x000fe200078e00ff */
[----:B------:R-:W-:-:S04]  /*0270*/  SHF.L.U32 R4, R5, R4, RZ ;  /* 0x0000000405047219 */ /* 0x000fc800000006ff */
[----:B------:R-:W-:-:S05]  /*0280*/  LOP3.LUT R3, R4, R3, RZ, 0xfc, !PT ;  /* 0x0000000304037212 */ /* 0x000fca00078efcff */
[----:B------:R1:W-:Y:S04]  /*0290*/  ATOMS.OR RZ, [UR5], R3 ;  /* 0x00000003ffff798c */ /* 0x0003e8000b000005 */
[----:B------:R1:W-:Y:S01]  /*02a0*/  STS [UR4], R0 ;  /* 0x00000000ff007988 */ /* 0x0003e20008000804 */
[----:B------:R-:W-:Y:S05]  /*02b0*/  BRA `(.L_x_2) ;  /* 0x0000000000107947 */ /* 0x000fea0003800000 */
.L_x_1:
[----:B------:R-:W-:Y:S01]  /*02c0*/  IMAD.MOV.U32 R0, RZ, RZ, -0x1 ;  /* 0xffffffffff007424 */ /* 0x000fe200078e00ff */
[----:B------:R-:W-:-:S04]  /*02d0*/  MOV R4, 0x300 ;  /* 0x0000030000047802 */ /* 0x000fc80000000f00 */
[----:B------:R1:W-:Y:S03]  /*02e0*/  STS [UR4], R0 ;  /* 0x00000000ff007988 */ /* 0x0003e60008000804 */
[----:B01----:R-:W-:Y:S05]  /*02f0*/  CALL.REL.NOINC `($__internal_1_$__cuda_sm10x_tcgen05_guardrail_trap_phase_invalid_during_alloc) ;  /* 0x0000002800a87944 */ /* 0x003fea0003c00000 */
.L_x_2:
[----:B------:R-:W-:Y:S05]  /*0300*/  WARPSYNC.ALL ;  /* 0x0000000000007948 */ /* 0x000fea0003800000 */
[----:B------:R-:W-:Y:S01]  /*0310*/  NOP ;  /* 0x0000000000007918 */ /* 0x000fe20000000000 */
.L_x_0:
[----:B------:R-:W2:Y:S01]  /*0320*/  S2UR UR6, SR_CgaCtaId ;  /* 0x00000000000679c3 */ /* 0x000ea20000008800 */
[----:B------:R-:W3:Y:S01]  /*0330*/  LDCU.64 UR4, c[0x0][0x388] ;  /* 0x00007100ff0477ac */ /* 0x000ee20008000a00 */
[C---:B-1----:R-:W-:Y:S01]  /*0340*/  IMAD.SHL.U32 R0, R2.reuse, 0x4, RZ ;  /* 0x0000000402007824 */ /* 0x042fe200078e00ff */
[C---:B------:R-:W-:Y:S01]  /*0350*/  LOP3.LUT R3, R2.reuse, 0x60, RZ, 0xc0, !PT ;  /* 0x0000006002037812 */ /* 0x040fe200078ec0ff */
[----:B------:R-:W1:Y:S01]  /*0360*/  LDCU.64 UR14, c[0x0][0x358] ;  /* 0x00006b00ff0e77ac */ /* 0x000e620008000a00 */
[----:B------:R-:W-:Y:S02]  /*0370*/  LOP3.LUT R71, R2, 0x1f, RZ, 0xc0, !PT ;  /* 0x0000001f02477812 */ /* 0x000fe400078ec0ff */
[----:B------:R-:W-:Y:S01]  /*0380*/  LOP3.LUT R0, R0, 0x180, RZ, 0xc0, !PT ;  /* 0x0000018000007812 */ /* 0x000fe200078ec0ff */
[----:B------:R-:W4:Y:S01]  /*0390*/  LDC.64 R4, c[0x0][0x380] ;  /* 0x0000e000ff047b82 */ /* 0x000f220000000a00 */
[----:B------:R-:W-:-:S07]  /*03a0*/  IMAD.SHL.U32 R70, R3, 0x4, RZ ;  /* 0x0000000403467824 */ /* 0x000fce00078e00ff */
[----:B------:R-:W-:Y:S01]  /*03b0*/  BAR.SYNC.DEFER_BLOCKING 0x0 ;  /* 0x0000000000007b1d */ /* 0x000fe20000010000 */
[----:B---3--:R-:W-:-:S05]  /*03c0*/  LEA R6, P0, R0, UR4, 0x1 ;  /* 0x0000000400067c11 */ /* 0x008fca000f8008ff */
[----:B------:R-:W-:Y:S01]  /*03d0*/  UMOV UR4, 0x400 ;  /* 0x0000040000047882 */ /* 0x000fe20000000000 */
[----:B------:R-:W-:Y:S01]  /*03e0*/  LEA.HI.X R7, R0, UR5, RZ, 0x1, P0 ;  /* 0x0000000500077c11 */ /* 0x000fe200080f0cff */
[----:B--2---:R-:W-:Y:S02]  /*03f0*/  ULEA UR12, UR6, UR4, 0x18 ;  /* 0x00000004060c7291 */ /* 0x004fe4000f8ec0ff */
[----:B------:R-:W-:-:S04]  /*0400*/  IMAD.WIDE.U32 R6, R71, 0x2, R6 ;  /* 0x0000000247067825 */ /* 0x000fc800078e0006 */
[----:B----4-:R-:W-:-:S03]  /*0410*/  IMAD.WIDE.U32 R4, R70, 0x2, R4 ;  /* 0x0000000246047825 */ /* 0x010fc600078e0004 */
[----:B------:R-:W2:Y:S01]  /*0420*/  LDS R0, [UR12] ;  /* 0x0000000cff007984 */ /* 0x000ea20008000800 */
[----:B------:R-:W-:Y:S01]  /*0430*/  BAR.SYNC.DEFER_BLOCKING 0x0 ;  /* 0x0000000000007b1d */ /* 0x000fe20000010000 */
[----:B------:R-:W-:Y:S01]  /*0440*/  IMAD.WIDE.U32 R4, R71, 0x2, R4 ;  /* 0x0000000247047825 */ /* 0x000fe200078e0004 */
[----:B------:R-:W-:-:S04]  /*0450*/  SHF.R.U32.HI R68, RZ, 0x1, R3 ;  /* 0x00000001ff447819 */ /* 0x000fc80000011603 */
[----:B-1----:R-:W5:Y:S04]  /*0460*/  LDG.E.U16 R48, desc[UR14][R6.64+0x7c40] ;  /* 0x007c400e06307981 */ /* 0x002f68000c1e1500 */
[----:B------:R-:W5:Y:S04]  /*0470*/  LDG.E.U16 R50, desc[UR14][R6.64+0x7c80] ;  /* 0x007c800e06327981 */ /* 0x000f68000c1e1500 */
[----:B------:R1:W5:Y:S04]  /*0480*/  LDG.E.U16 R52, desc[UR14][R6.64+0x7cc0] ;  /* 0x007cc00e06347981 */ /* 0x000368000c1e1500 */
[----:B------:R3:W5:Y:S01]  /*0490*/  LDG.E.U16 R29, desc[UR14][R4.64] ;  /* 0x0000000e041d7981 */ /* 0x000762000c1e1500 */
[----:B--2---:R-:W-:-:S03]  /*04a0*/  R2UR UR13, R0 ;  /* 0x00000000000d72ca */ /* 0x004fc600000e0000 */
[----:B------:R3:W5:Y:S01]  /*04b0*/  LDG.E.U16 R31, desc[UR14][R4.64+0x40] ;  /* 0x0000400e041f7981 */ /* 0x000762000c1e1500 */
[----:B-1----:R-:W-:-:S03]  /*04c0*/  IMAD R7, R71, 0x2, R70 ;  /* 0x0000000247077824 */ /* 0x002fc600078e0246 */
[----:B------:R3:W5:Y:S04]  /*04d0*/  LDG.E.U16 R33, desc[UR14][R4.64+0x80] ;  /* 0x0000800e04217981 */ /* 0x000768000c1e1500 */
[----:B------:R3:W5:Y:S01]  /*04e0*/  LDG.E.U16 R35, desc[UR14][R4.64+0xc0] ;  /* 0x0000c00e04237981 */ /* 0x000762000c1e1500 */
[----:B------:R-:W-:-:S03]  /*04f0*/  LOP3.LUT R0, R7, R68, RZ, 0x3c, !PT ;  /* 0x0000004407007212 */ /* 0x000fc600078e3cff */
[----:B------:R3:W5:Y:S04]  /*0500*/  LDG.E.U16 R37, desc[UR14][R4.64+0x400] ;  /* 0x0004000e04257981 */ /* 0x000768000c1e1500 */
        /* <DEDUP_REMOVED lines=52> */
[----:B------:R3:W5:Y:S01]  /*0850*/  LDG.E.U16 R19, desc[UR14][R4.64+0x3840] ;  /* 0x0038400e04137981 */ /* 0x000762000c1e1500 */
[----:B------:R-:W-:Y:S05]  /*0860*/  @P1 BRA `(.L_x_5) ;  /* 0x0000000000181947 */ /* 0x000fea0003800000 */
[----:B------:R-:W-:Y:S01]  /*0870*/  ELECT P0, URZ, PT ;  /* 0x0000000000ff782f */ /* 0x000fe20003800000 */
[----:B------:R-:W-:Y:S01]  /*0880*/  IMAD.MOV.U32 R7, RZ, RZ, 0x1 ;  /* 0x00000001ff077424 */ /* 0x000fe200078e00ff */
[----:B------:R-:W-:Y:S01]  /*0890*/  UMOV UR4, 0x40 ;  /* 0x0000004000047882 */ /* 0x000fe20000000000 */
[----:B------:R-:W-:Y:S01]  /*08a0*/  UVIRTCOUNT.DEALLOC.SMPOOL 0x80 ;  /* 0x000000800000784c */ /* 0x000fe20000000000 */
[----:B------:R-:W-:-:S09]  /*08b0*/  ULEA UR4, UR6, UR4, 0x18 ;  /* 0x0000000406047291 */ /* 0x000fd2000f8ec0ff */
[----:B------:R1:W-:Y:S03]  /*08c0*/  @P0 STS.U8 [UR4], R7 ;  /* 0x00000007ff000988 */ /* 0x0003e60008000004 */
.L_x_5:
[----:B------:R-:W2:Y:S04]  /*08d0*/  LDG.E.U16 R13, desc[UR14][R4.64+0x3880] ;  /* 0x0038800e040d7981 */ /* 0x000ea8000c1e1500 */
[----:B------:R-:W4:Y:S04]  /*08e0*/  LDG.E.U16 R15, desc[UR14][R4.64+0x38c0] ;  /* 0x0038c00e040f7981 */ /* 0x000f28000c1e1500 */
[----:B---3--:R-:W3:Y:S04]  /*08f0*/  LDG.E.U16 R11, desc[UR14][R4.64+0x3c00] ;  /* 0x003c000e040b7981 */ /* 0x008ee8000c1e1500 */
[----:B-1----:R-:W2:Y:S04]  /*0900*/  LDG.E.U16 R7, desc[UR14][R4.64+0x3c40] ;  /* 0x003c400e04077981 */ /* 0x002ea8000c1e1500 */
[----:B------:R-:W2:Y:S04]  /*0910*/  LDG.E.U16 R9, desc[UR14][R4.64+0x3c80] ;  /* 0x003c800e04097981 */ /* 0x000ea8000c1e1500 */
[----:B------:R1:W2:Y:S04]  /*0920*/  LDG.E.U16 R27, desc[UR14][R4.64+0x3cc0] ;  /* 0x003cc00e041b7981 */ /* 0x0002a8000c1e1500 */
[----:B-----5:R-:W-:Y:S04]  /*0930*/  STS.U16 [R0+UR12+0x3e00], R48 ;  /* 0x003e003000007988 */ /* 0x020fe8000800040c */
[----:B------:R-:W-:Y:S01]  /*0940*/  STS.U16 [R0+UR12+0x7e40], R50 ;  /* 0x007e403200007988 */ /* 0x000fe2000800040c */
[----:B-1----:R-:W1:Y:S03]  /*0950*/  LDC.64 R4, c[0x0][0x388] ;  /* 0x0000e200ff047b82 */ /* 0x002e660000000a00 */
[----:B------:R-:W-:Y:S04]  /*0960*/  STS.U16 [R0+UR12+0x7e00], R52 ;  /* 0x007e003400007988 */ /* 0x000fe8000800040c */
[----:B------:R-:W-:Y:S04]  /*0970*/  STS.U16 [R0+UR12+0x8000], R29 ;  /* 0x0080001d00007988 */ /* 0x000fe8000800040c */
[----:B------:R-:W-:Y:S04]  /*0980*/  STS.U16 [R0+UR12+0xa000], R33 ;  /* 0x00a0002100007988 */ /* 0x000fe8000800040c */
[----:B------:R0:W-:Y:S04]  /*0990*/  STS.U16 [R0+UR12+0xa040], R35 ;  /* 0x00a0402300007988 */ /* 0x0001e8000800040c */
[----:B------:R-:W-:Y:S01]  /*09a0*/  STS.U16 [R0+UR12+0x8040], R31 ;  /* 0x0080401f00007988 */ /* 0x000fe2000800040c */
[----:B-1----:R-:W-:-:S03]  /*09b0*/  IMAD.WIDE.U32 R4, R70, 0x2, R4 ;  /* 0x0000000246047825 */ /* 0x002fc600078e0004 */
[----:B------:R1:W-:Y:S01]  /*09c0*/  STS.U16 [R0+UR12+0x8240], R37 ;  /* 0x0082402500007988 */ /* 0x0003e2000800040c */
[----:B------:R-:W-:-:S03]  /*09d0*/  IMAD.WIDE.U32 R4, R71, 0x2, R4 ;  /* 0x0000000247047825 */ /* 0x000fc600078e0004 */
[----:B------:R0:W-:Y:S04]  /*09e0*/  STS.U16 [R0+UR12+0x8200], R39 ;  /* 0x0082002700007988 */ /* 0x0001e8000800040c */
        /* <DEDUP_REMOVED lines=47> */
[----:B0-----:R-:W3:Y:S04]  /*0ce0*/  LDG.E.U16 R35, desc[UR14][R4.64] ;  /* 0x0000000e04237981 */ /* 0x001ee8000c1e1500 */
[----:B-1----:R-:W3:Y:S04]  /*0cf0*/  LDG.E.U16 R37, desc[UR14][R4.64+0x40] ;  /* 0x0000400e04257981 */ /* 0x002ee8000c1e1500 */
[----:B------:R-:W3:Y:S04]  /*0d00*/  LDG.E.U16 R39, desc[UR14][R4.64+0x80] ;  /* 0x0000800e04277981 */ /* 0x000ee8000c1e1500 */
        /* <DEDUP_REMOVED lines=46> */
[----:B--2---:R-:W2:Y:S04]  /*0ff0*/  LDG.E.U16 R46, desc[UR14][R4.64+0x3040] ;  /* 0x0030400e042e7981 */ /* 0x004ea8000c1e1500 */
[----:B------:R-:W2:Y:S04]  /*1000*/  LDG.E.U16 R48, desc[UR14][R4.64+0x3080] ;  /* 0x0030800e04307981 */ /* 0x000ea8000c1e1500 */
[----:B------:R-:W2:Y:S04]  /*1010*/  LDG.E.U16 R50, desc[UR14][R4.64+0x30c0] ;  /* 0x0030c00e04327981 */ /* 0x000ea8000c1e1500 */
[----:B------:R-:W2:Y:S04]  /*1020*/  LDG.E.U16 R52, desc[UR14][R4.64+0x3400] ;  /* 0x0034000e04347981 */ /* 0x000ea8000c1e1500 */
[----:B------:R-:W2:Y:S04]  /*1030*/  LDG.E.U16 R54, desc[UR14][R4.64+0x3440] ;  /* 0x0034400e04367981 */ /* 0x000ea8000c1e1500 */
[----:B------:R-:W2:Y:S04]  /*1040*/  LDG.E.U16 R29, desc[UR14][R4.64+0x3480] ;  /* 0x0034800e041d7981 */ /* 0x000ea8000c1e1500 */
[----:B------:R-:W2:Y:S04]  /*1050*/  LDG.E.U16 R33, desc[UR14][R4.64+0x34c0] ;  /* 0x0034c00e04217981 */ /* 0x000ea8000c1e1500 */
[----:B------:R0:W-:Y:S04]  /*1060*/  STS.U16 [R0+UR12+0x9a00], R25 ;  /* 0x009a001900007988 */ /* 0x0001e8000800040c */
[----:B------:R-:W-:Y:S04]  /*1070*/  STS.U16 [R0+UR12+0xba40], R23 ;  /* 0x00ba401700007988 */ /* 0x000fe8000800040c */
[----:B------:R-:W-:Y:S04]  /*1080*/  STS.U16 [R0+UR12+0xba00], R21 ;  /* 0x00ba001500007988 */ /* 0x000fe8000800040c */
[----:B0-----:R-:W2:Y:S04]  /*1090*/  LDG.E.U16 R25, desc[UR14][R4.64+0x3840] ;  /* 0x0038400e04197981 */ /* 0x001ea8000c1e1500 */
[----:B------:R-:W-:Y:S04]  /*10a0*/  STS.U16 [R0+UR12+0x9c00], R17 ;  /* 0x009c001100007988 */ /* 0x000fe8000800040c */
[----:B------:R-:W-:Y:S04]  /*10b0*/  STS.U16 [R0+UR12+0x9c40], R19 ;  /* 0x009c401300007988 */ /* 0x000fe8000800040c */
[----:B------:R-:W-:Y:S04]  /*10c0*/  STS.U16 [R0+UR12+0xbc00], R13 ;  /* 0x00bc000d00007988 */ /* 0x000fe8000800040c */
[----:B----4-:R-:W-:Y:S04]  /*10d0*/  STS.U16 [R0+UR12+0xbc40], R15 ;  /* 0x00bc400f00007988 */ /* 0x010fe8000800040c */
[----:B---3--:R-:W-:Y:S04]  /*10e0*/  STS.U16 [R0+UR12+0x9e40], R11 ;  /* 0x009e400b00007988 */ /* 0x008fe8000800040c */
[----:B------:R0:W-:Y:S04]  /*10f0*/  STS.U16 [R0+UR12+0x9e00], R7 ;  /* 0x009e000700007988 */ /* 0x0001e8000800040c */
[----:B------:R1:W-:Y:S04]  /*1100*/  STS.U16 [R0+UR12+0xbe40], R9 ;  /* 0x00be400900007988 */ /* 0x0003e8000800040c */
[----:B------:R3:W-:Y:S04]  /*1110*/  STS.U16 [R0+UR12+0xbe00], R27 ;  /* 0x00be001b00007988 */ /* 0x0007e8000800040c */
[----:B------:R-:W4:Y:S04]  /*1120*/  LDG.E.U16 R56, desc[UR14][R4.64+0x7c00] ;  /* 0x007c000e04387981 */ /* 0x000f28000c1e1500 */
[----:B------:R-:W4:Y:S04]  /*1130*/  LDG.E.U16 R31, desc[UR14][R4.64+0x3800] ;  /* 0x0038000e041f7981 */ /* 0x000f28000c1e1500 */
[----:B0-----:R-:W4:Y:S04]  /*1140*/  LDG.E.U16 R7, desc[UR14][R4.64+0x3880] ;  /* 0x0038800e04077981 */ /* 0x001f28000c1e1500 */
[----:B-1----:R-:W4:Y:S04]  /*1150*/  LDG.E.U16 R9, desc[UR14][R4.64+0x38c0] ;  /* 0x0038c00e04097981 */ /* 0x002f28000c1e1500 */
[----:B------:R-:W4:Y:S04]  /*1160*/  LDG.E.U16 R11, desc[UR14][R4.64+0x3c00] ;  /* 0x003c000e040b7981 */ /* 0x000f28000c1e1500 */
[----:B------:R-:W4:Y:S04]  /*1170*/  LDG.E.U16 R13, desc[UR14][R4.64+0x3c40] ;  /* 0x003c400e040d7981 */ /* 0x000f28000c1e1500 */
[----:B------:R-:W4:Y:S04]  /*1180*/  LDG.E.U16 R15, desc[UR14][R4.64+0x3c80] ;  /* 0x003c800e040f7981 */ /* 0x000f28000c1e1500 */
[----:B------:R0:W-:Y:S04]  /*1190*/  STS.U16 [R0+UR12], R35 ;  /* 0x0000002300007988 */ /* 0x0001e8000800040c */
        /* <DEDUP_REMOVED lines=43> */
[----:B------:R-:W-:Y:S04]  /*1450*/  STS.U16 [R0+UR12+0x1640], R36 ;  /* 0x0016402400007988 */ /* 0x000fe8000800040c */
[----:B------:R-:W-:Y:S04]  /*1460*/  STS.U16 [R0+UR12+0x1600], R38 ;  /* 0x0016002600007988 */ /* 0x000fe8000800040c */
[----:B------:R-:W-:Y:S04]  /*1470*/  STS.U16 [R0+UR12+0x5640], R40 ;  /* 0x0056402800007988 */ /* 0x000fe8000800040c */
[----:B------:R-:W-:Y:S04]  /*1480*/  STS.U16 [R0+UR12+0x5600], R42 ;  /* 0x0056002a00007988 */ /* 0x000fe8000800040c */
[----:B------:R-:W-:Y:S04]  /*1490*/  STS.U16 [R0+UR12+0x1800], R44 ;  /* 0x0018002c00007988 */ /* 0x000fe8000800040c */
[----:B--2---:R-:W-:Y:S04]  /*14a0*/  STS.U16 [R0+UR12+0x1840], R46 ;  /* 0x0018402e00007988 */ /* 0x004fe8000800040c */
[----:B------:R-:W-:Y:S04]  /*14b0*/  STS.U16 [R0+UR12+0x5800], R48 ;  /* 0x0058003000007988 */ /* 0x000fe8000800040c */
[----:B------:R-:W-:Y:S04]  /*14c0*/  STS.U16 [R0+UR12+0x5840], R50 ;  /* 0x0058403200007988 */ /* 0x000fe8000800040c */
[----:B------:R-:W-:Y:S04]  /*14d0*/  STS.U16 [R0+UR12+0x1a40], R52 ;  /* 0x001a403400007988 */ /* 0x000fe8000800040c */
[----:B------:R-:W-:Y:S04]  /*14e0*/  STS.U16 [R0+UR12+0x1a00], R54 ;  /* 0x001a003600007988 */ /* 0x000fe8000800040c */
[----:B------:R2:W-:Y:S04]  /*14f0*/  STS.U16 [R0+UR12+0x5a40], R29 ;  /* 0x005a401d00007988 */ /* 0x0005e8000800040c */
[----:B------:R0:W-:Y:S04]  /*1500*/  STS.U16 [R0+UR12+0x5a00], R33 ;  /* 0x005a002100007988 */ /* 0x0001e8000800040c */
[----:B------:R-:W4:Y:S04]  /*1510*/  LDG.E.U16 R17, desc[UR14][R4.64+0x3cc0] ;  /* 0x003cc00e04117981 */ /* 0x000f28000c1e1500 */
[----:B------:R-:W4:Y:S04]  /*1520*/  LDG.E.U16 R19, desc[UR14][R4.64+0x4000] ;  /* 0x0040000e04137981 */ /* 0x000f28000c1e1500 */
[----:B------:R-:W4:Y:S04]  /*1530*/  LDG.E.U16 R21, desc[UR14][R4.64+0x4040] ;  /* 0x0040400e04157981 */ /* 0x000f28000c1e1500 */
[----:B------:R-:W4:Y:S04]  /*1540*/  LDG.E.U16 R23, desc[UR14][R4.64+0x4080] ;  /* 0x0040800e04177981 */ /* 0x000f28000c1e1500 */
[----:B---3--:R-:W3:Y:S04]  /*1550*/  LDG.E.U16 R27, desc[UR14][R4.64+0x40c0] ;  /* 0x0040c00e041b7981 */ /* 0x008ee8000c1e1500 */
        /* <DEDUP_REMOVED lines=55> */
[----:B------:R-:W2:Y:S01]  /*18d0*/  LDG.E.U16 R54, desc[UR14][R4.64+0x78c0] ;  /* 0x0078c00e04367981 */ /* 0x000ea2000c1e1500 */
[----:B------:R-:W-:Y:S01]  /*18e0*/  LOP3.LUT P2, RZ, R2, 0x7f, RZ, 0xc0, !PT ;  /* 0x0000007f02ff7812 */ /* 0x000fe2000784c0ff */
[----:B------:R-:W-:-:S02]  /*18f0*/  UMOV UR4, 0x1 ;  /* 0x0000000100047882 */ /* 0x000fc40000000000 */
[----:B------:R0:W-:Y:S10]  /*1900*/  STS.U16 [R0+UR12+0x1c40], R25 ;  /* 0x001c401900007988 */ /* 0x0001f4000800040c */
[----:B------:R-:W-:-:S05]  /*1910*/  VOTEU.ALL UP0, P2 ;  /* 0x0000000000ff7886 */ /* 0x000fca0001000000 */
[----:B------:R-:W-:-:S04]  /*1920*/  @!UP0 UIADD3 UR4, UPT, UPT, -UR4, 0x100000, URZ ;  /* 0x0010000004048890 */ /* 0x000fc8000fffe1ff */
[----:B------:R-:W-:Y:S02]  /*1930*/  @!UP0 USHF.L.U32 UR5, UR4, 0xb, URZ ;  /* 0x0000000b04058899 */ /* 0x000fe400080006ff */
[----:B------:R-:W-:Y:S01]  /*1940*/  @!UP0 USHF.L.U32 UR4, UR4, 0x1, URZ ;  /* 0x0000000104048899 */ /* 0x000fe200080006ff */
[----:B0-----:R-:W-:Y:S01]  /*1950*/  SHF.R.U32.HI R25, RZ, 0x5, R2 ;  /* 0x00000005ff197819 */ /* 0x001fe20000011602 */
[----:B------:R-:W-:Y:S01]  /*1960*/  VOTEU.ALL UP1, P2 ;  /* 0x0000000000ff7886 */ /* 0x000fe20001020000 */
[----:B----4-:R0:W-:Y:S02]  /*1970*/  STS.U16 [R0+UR12+0x3e40], R56 ;  /* 0x003e403800007988 */ /* 0x0101e4000800040c */
[----:B------:R-:W-:Y:S02]  /*1980*/  R2UR UR7, R25 ;  /* 0x00000000190772ca */ /* 0x000fe400000e0000 */
[----:B------:R0:W-:Y:S04]  /*1990*/  STS.U16 [R0+UR12+0x1c00], R31 ;  /* 0x001c001f00007988 */ /* 0x0001e8000800040c */
[----:B------:R0:W-:Y:S04]  /*19a0*/  STS.U16 [R0+UR12+0x5c00], R7 ;  /* 0x005c000700007988 */ /* 0x0001e8000800040c */
[----:B------:R0:W-:Y:S04]  /*19b0*/  STS.U16 [R0+UR12+0x5c40], R9 ;  /* 0x005c400900007988 */ /* 0x0001e8000800040c */
[----:B------:R0:W-:Y:S04]  /*19c0*/  STS.U16 [R0+UR12+0x1e40], R11 ;  /* 0x001e400b00007988 */ /* 0x0001e8000800040c */
[----:B------:R0:W-:Y:S04]  /*19d0*/  STS.U16 [R0+UR12+0x1e00], R13 ;  /* 0x001e000d00007988 */ /* 0x0001e8000800040c */
[----:B------:R0:W-:Y:S01]  /*19e0*/  STS.U16 [R0+UR12+0x5e40], R15 ;  /* 0x005e400f00007988 */ /* 0x0001e2000800040c */
[----:B------:R-:W-:-:S03]  /*19f0*/  UISETP.NE.U32.AND UP0, UPT, UR7, URZ, UPT ;  /* 0x000000ff0700728c */ /* 0x000fc6000bf05070 */
[----:B------:R0:W-:Y:S04]  /*1a00*/  STS.U16 [R0+UR12+0x5e00], R17 ;  /* 0x005e001100007988 */ /* 0x0001e8000800040c */
[----:B------:R0:W-:Y:S04]  /*1a10*/  STS.U16 [R0+UR12+0x2000], R19 ;  /* 0x0020001300007988 */ /* 0x0001e8000800040c */
[----:B------:R0:W-:Y:S04]  /*1a20*/  STS.U16 [R0+UR12+0x2040], R21 ;  /* 0x0020401500007988 */ /* 0x0001e8000800040c */
[----:B------:R0:W-:Y:S04]  /*1a30*/  STS.U16 [R0+UR12+0x6000], R23 ;  /* 0x0060001700007988 */ /* 0x0001e8000800040c */
[----:B---3--:R0:W-:Y:S04]  /*1a40*/  STS.U16 [R0+UR12+0x6040], R27 ;  /* 0x0060401b00007988 */ /* 0x0081e8000800040c */
        /* <DEDUP_REMOVED lines=44> */
[----:B--2---:R0:W-:Y:S04]  /*1d10*/  STS.U16 [R0+UR12+0x3800], R29 ;  /* 0x0038001d00007988 */ /* 0x0041e8000800040c */
        /* <DEDUP_REMOVED lines=10> */
[----:B------:R0:W-:Y:S01]  /*1dc0*/  STS.U16 [R0+UR12+0x7c40], R54 ;  /* 0x007c403600007988 */ /* 0x0001e2000800040c */
[----:B------:R1:W-:Y:S06]  /*1dd0*/  MEMBAR.ALL.CTA ;  /* 0x0000000000007992 */ /* 0x0003ec0000008000 */
[----:B-1----:R-:W-:Y:S04]  /*1de0*/  FENCE.VIEW.ASYNC.S ;  /* 0x00000000000073c6 */ /* 0x002fe80000000000 */
[----:B------:R-:W1:Y:S02]  /*1df0*/  FENCE.VIEW.ASYNC.S ;  /* 0x00000000000073c6 */ /* 0x000e640000000000 */
[----:B-1----:R0:W1:Y:S01]  /*1e00*/  @!UP1 SYNCS.EXCH.64 URZ, [UR12+0xc000], UR4 ;  /* 0x00c000040cff95b2 */ /* 0x0020620008000100 */
[----:B------:R-:W-:Y:S01]  /*1e10*/  LOP3.LUT R4, R2, 0x7f, RZ, 0xc0, !PT ;  /* 0x0000007f02047812 */ /* 0x000fe200078ec0ff */
[----:B-1----:R-:W-:Y:S06]  /*1e20*/  BAR.SYNC.DEFER_BLOCKING 0x0 ;  /* 0x0000000000007b1d */ /* 0x002fec0000010000 */
[----:B0-----:R-:W-:Y:S05]  /*1e30*/  BRA.U UP0, `(.L_x_6) ;  /* 0x0000000100cc7547 */ /* 0x001fea000b800000 */
[----:B------:R-:W-:Y:S02]  /*1e40*/  USHF.R.U32.HI UR10, URZ, 0x4, UR12 ;  /* 0x00000004ff0a7899 */ /* 0x000fe4000801160c */
[----:B------:R-:W-:Y:S02]  /*1e50*/  UIADD3 UR8, UPT, UPT, UR12, 0x8000, URZ ;  /* 0x000080000c087890 */ /* 0x000fe4000fffe0ff */
[----:B------:R-:W-:Y:S02]  /*1e60*/  USGXT.U32 UR10, UR10, 0xe ;  /* 0x0000000e0a0a789a */ /* 0x000fe40008000000 */
[----:B------:R-:W-:Y:S02]  /*1e70*/  USHF.R.U32.HI UR8, URZ, 0x4, UR8 ;  /* 0x00000004ff087899 */ /* 0x000fe40008011608 */
[----:B------:R-:W-:Y:S02]  /*1e80*/  UIADD3 UR38, UP0, UPT, UR10, 0x4000080, URZ ;  /* 0x040000800a267890 */ /* 0x000fe4000ff1e0ff */
[----:B------:R-:W-:Y:S01]  /*1e90*/  USGXT.U32 UR8, UR8, 0xe ;  /* 0x0000000e0808789a */ /* 0x000fe20008000000 */
[----:B------:R-:W-:Y:S01]  /*1ea0*/  UMOV UR5, URZ ;  /* 0x000000ff00057c82 */ /* 0x000fe20008000000 */
[----:B------:R-:W-:Y:S01]  /*1eb0*/  UMOV UR4, URZ ;  /* 0x000000ff00047c82 */ /* 0x000fe20008000000 */
[----:B------:R-:W-:-:S02]  /*1ec0*/  UIADD3.X UR39, UPT, UPT, UR5, 0x40004040, URZ, UP0, !UPT ;  /* 0x4000404005277890 */ /* 0x000fc400087fe4ff */
[----:B------:R-:W-:Y:S02]  /*1ed0*/  UIADD3 UR40, UP0, UPT, UR8, 0x2, URZ ;  /* 0x0000000208287890 */ /* 0x000fe4000ff1e0ff */
[----:B------:R-:W-:Y:S02]  /*1ee0*/  ULOP3.LUT UR10, UR10, 0x4000000, URZ, 0xfc, !UPT ;  /* 0x040000000a0a7892 */ /* 0x000fe4000f8efcff */
[----:B------:R-:W-:Y:S02]  /*1ef0*/  UIADD3.X UR41, UPT, UPT, UR4, 0x40004040, URZ, UP0, !UPT ;  /* 0x4000404004297890 */ /* 0x000fe400087fe4ff */
[----:B------:R-:W-:Y:S02]  /*1f00*/  UIADD3.64 UR16, UPT, UPT, UR38, 0x80, URZ ;  /* 0x0000008026107897 */ /* 0x000fe4000fffe0ff */
[----:B------:R-:W-:Y:S02]  /*1f10*/  UIADD3.64 UR4, UPT, UPT, UR40, 0x2, URZ ;  /* 0x0000000228047897 */ /* 0x000fe4000fffe0ff */
[----:B------:R-:W-:-:S02]  /*1f20*/  UIADD3.64 UR20, UPT, UPT, UR38, 0x100, URZ ;  /* 0x0000010026147897 */ /* 0x000fc4000fffe0ff */
[----:B------:R-:W-:Y:S02]  /*1f30*/  UIADD3.64 UR18, UPT, UPT, UR40, 0x4, URZ ;  /* 0x0000000428127897 */ /* 0x000fe4000fffe0ff */
[----:B------:R-:W-:Y:S02]  /*1f40*/  UIADD3.64 UR24, UPT, UPT, UR38, 0x180, URZ ;  /* 0x0000018026187897 */ /* 0x000fe4000fffe0ff */
[----:B------:R-:W-:Y:S02]  /*1f50*/  UIADD3.64 UR22, UPT, UPT, UR40, 0x1fe, URZ ;  /* 0x000001fe28167897 */ /* 0x000fe4000fffe0ff */
[----:B------:R-:W-:Y:S02]  /*1f60*/  UIADD3.64 UR28, UPT, UPT, UR38, 0x200, URZ ;  /* 0x00000200261c7897 */ /* 0x000fe4000fffe0ff */
[----:B------:R-:W-:Y:S02]  /*1f70*/  UIADD3.64 UR26, UPT, UPT, UR40, 0x200, URZ ;  /* 0x00000200281a7897 */ /* 0x000fe4000fffe0ff */
[----:B------:R-:W-:-:S02]  /*1f80*/  UIADD3.64 UR32, UPT, UPT, UR38, 0x280, URZ ;  /* 0x0000028026207897 */ /* 0x000fc4000fffe0ff */
[----:B------:R-:W-:Y:S01]  /*1f90*/  UIADD3.64 UR30, UPT, UPT, UR40, 0x202, URZ ;  /* 0x00000202281e7897 */ /* 0x000fe2000fffe0ff */
[----:B------:R-:W-:Y:S01]  /*1fa0*/  UMOV UR42, 0x0 ;  /* 0x00000000002a7882 */ /* 0x000fe20000000000 */
[----:B------:R-:W-:Y:S01]  /*1fb0*/  UMOV UR43, 0x4210010 ;  /* 0x04210010002b7882 */ /* 0x000fe20000000000 */
[----:B------:R-:W-:Y:S01]  /*1fc0*/  UIADD3.64 UR36, UPT, UPT, UR38, 0x300, URZ ;  /* 0x0000030026247897 */ /* 0x000fe2000fffe0ff */
[----:B------:R-:W-:Y:S01]  /*1fd0*/  UMOV UR9, 0x40004040 ;  /* 0x4000404000097882 */ /* 0x000fe20000000000 */
[----:B------:R-:W-:Y:S01]  /*1fe0*/  UIADD3.64 UR34, UPT, UPT, UR40, 0x204, URZ ;  /* 0x0000020428227897 */ /* 0x000fe2000fffe0ff */
[----:B------:R-:W-:Y:S01]  /*1ff0*/  UMOV UR11, 0x40004040 ;  /* 0x40004040000b7882 */ /* 0x000fe20000000000 */
[----:B------:R-:W-:Y:S01]  /*2000*/  UMOV UR44, 0x0 ;  /* 0x00000000002c7882 */ /* 0x000fe20000000000 */
[----:B------:R-:W-:Y:S01]  /*2010*/  UMOV UR45, 0x4210010 ;  /* 0x04210010002d7882 */ /* 0x000fe20000000000 */
[----:B------:R-:W-:Y:S01]  /*2020*/  UMOV UR46, 0x0 ;  /* 0x00000000002e7882 */ /* 0x000fe20000000000 */
[----:B------:R-:W-:Y:S01]  /*2030*/  UMOV UR47, 0x4210010 ;  /* 0x04210010002f7882 */ /* 0x000fe20000000000 */
[----:B------:R0:W-:Y:S01]  /*2040*/  UTCHMMA gdesc[UR8], gdesc[UR10], tmem[UR13], tmem[UR42], idesc[UR43], !UPT ;  /* 0x00ff2a0a080075ea */ /* 0x0001e2000f80000d */
[----:B------:R-:W-:Y:S01]  /*2050*/  UMOV UR48, 0x0 ;  /* 0x0000000000307882 */ /* 0x000fe20000000000 */
[----:B------:R-:W-:Y:S01]  /*2060*/  UMOV UR49, 0x4210010 ;  /* 0x0421001000317882 */ /* 0x000fe20000000000 */
[----:B------:R0:W-:Y:S01]  /*2070*/  UTCHMMA gdesc[UR40], gdesc[UR38], tmem[UR13], tmem[UR44], idesc[UR45], UPT ;  /* 0x00ff2c26280075ea */ /* 0x0001e2000b80000d */
        /* <DEDUP_REMOVED lines=12> */
[----:B------:R0:W-:Y:S01]  /*2140*/  UTCHMMA gdesc[UR30], gdesc[UR32], tmem[UR13], tmem[UR54], idesc[UR55], UPT ;  /* 0x00ff36201e0075ea */ /* 0x0001e2000b80000d */
[----:B------:R0:W-:Y:S01]  /*2150*/  UTCHMMA gdesc[UR34], gdesc[UR36], tmem[UR13], tmem[UR56], idesc[UR57], UPT ;  /* 0x00ff3824220075ea */ /* 0x0001e2000b80000d */
[----:B------:R-:W-:Y:S01]  /*2160*/  NOP ;  /* 0x0000000000007918 */ /* 0x000fe20000000000 */
.L_x_6:
[----:B------:R-:W-:Y:S01]  /*2170*/  ELECT P0, URZ, PT ;  /* 0x0000000000ff782f */ /* 0x000fe20003800000 */
[----:B0-----:R-:W-:-:S03]  /*2180*/  UIADD3 UR4, UPT, UPT, UR12, 0xc000, URZ ;  /* 0x0000c0000c047890 */ /* 0x001fc6000fffe0ff */
[----:B------:R-:W-:Y:S01]  /*2190*/  ISETP.LT.U32.AND P0, PT, R4, 0x20, P0 ;  /* 0x000000200400780c */ /* 0x000fe20000701070 */
[----:B------:R-:W-:-:S12]  /*21a0*/  UMOV UR5, URZ ;  /* 0x000000ff00057c82 */ /* 0x000fd80008000000 */
[----:B------:R-:W-:Y:S01]  /*21b0*/  VOTEU.ANY UP0, P0 ;  /* 0x0000000000ff7886 */ /* 0x000fe20000000100 */
[----:B------:R-:W-:-:S04]  /*21c0*/  VOTEU.ANY UP1, P0 ;  /* 0x0000000000ff7886 */ /* 0x000fc80000020100 */
[----:B------:R-:W-:Y:S01]  /*21d0*/  @UP0 UMOV UR5, UR4 ;  /* 0x0000000400050c82 */ /* 0x000fe20008000000 */
[----:B------:R-:W-:Y:S01]  /*21e0*/  USHF.L.U32 UR4, UR7, 0x15, URZ ;  /* 0x0000001507047899 */ /* 0x000fe200080006ff */
[----:B------:R0:W-:Y:S01]  /*21f0*/  @UP1 UTCBAR [UR5], URZ ;  /* 0x000000ff050013e9 */ /* 0x0001e200080000ff */
[----:B------:R-:W-:Y:S02]  /*2200*/  BAR.SYNC.DEFER_BLOCKING 0x0 ;  /* 0x0000000000007b1d */ /* 0x000fe40000010000 */
[----:B------:R-:W-:-:S04]  /*2210*/  ULOP3.LUT UR4, UR4, 0x600000, URZ, 0xc0, !UPT ;  /* 0x0060000004047892 */ /* 0x000fc8000f8ec0ff */
[----:B------:R-:W-:Y:S01]  /*2220*/  UIADD3 UR4, UPT, UPT, UR13, UR4, URZ ;  /* 0x000000040d047290 */ /* 0x000fe2000fffe0ff */
[----:B------:R-:W1:Y:S02]  /*2230*/  SYNCS.PHASECHK.TRANS64.TRYWAIT P0, [UR12+0xc000], RZ ;  /* 0x00c000ffff0075a7 */ /* 0x000e64000800110c */
[----:B01----:R-:W-:Y:S09]  /*2240*/  @!P0 BRA `(.L_x_7) ;  /* 0x0000000800bc8947 */ /* 0x003ff20003800000 */
.L_x_11:
[C---:B------:R-:W-:Y:S01]  /*2250*/  IMAD.SHL.U32 R0, R2.reuse, 0x10, RZ ;  /* 0x0000001002007824 */ /* 0x040fe200078e00ff */
[----:B------:R-:W-:Y:S01]  /*2260*/  BAR.SYNC.DEFER_BLOCKING 0x0 ;  /* 0x0000000000007b1d */ /* 0x000fe20000010000 */
[----:B------:R-:W-:Y:S01]  /*2270*/  LOP3.LUT R72, R2, 0x7, RZ, 0xc0, !PT ;  /* 0x0000000702487812 */ /* 0x000fe200078ec0ff */
[----:B------:R-:W-:Y:S02]  /*2280*/  IMAD.SHL.U32 R71, R71, 0x4, RZ ;  /* 0x0000000447477824 */ /* 0x000fe400078e00ff */
[----:B------:R-:W-:Y:S01]  /*2290*/  LOP3.LUT R69, R0, 0xf0, RZ, 0xc0, !PT ;  /* 0x000000f000457812 */ /* 0x000fe200078ec0ff */
[----:B------:R-:W-:Y:S01]  /*22a0*/  IMAD.SHL.U32 R70, R70, 0x4, RZ ;  /* 0x0000000446467824 */ /* 0x000fe200078e00ff */
[----:B------:R-:W-:Y:S01]  /*22b0*/  LOP3.LUT R0, R2, 0x10, RZ, 0xc0, !PT ;  /* 0x0000001002007812 */ /* 0x000fe200078ec0ff */
[----:B------:R-:W-:Y:S01]  /*22c0*/  LDTM.16dp32bit_t0_t15.x64 R4, tmem[UR4] ;  /* 0x00000004000479ee */ /* 0x000fe20008b00000 */
[----:B------:R-:W0:Y:S01]  /*22d0*/  LDTM.16dp32bit_t16_t31.x64 R4, tmem[UR4+0x40] ;  /* 0x00004004000479ee */ /* 0x000e220008b20000 */
[----:B------:R-:W-:Y:S01]  /*22e0*/  IMAD R69, R72, 0x800, R69 ;  /* 0x0000080048457824 */ /* 0x000fe200078e0245 */
[----:B------:R-:W1:Y:S03]  /*22f0*/  LDCU.64 UR4, c[0x0][0x390] ;  /* 0x00007200ff0477ac */ /* 0x000e660008000a00 */
[----:B------:R-:W-:Y:S01]  /*2300*/  IMAD R0, R0, 0x40, R69 ;  /* 0x0000004000007824 */ /* 0x000fe200078e0245 */
[----:B------:R-:W-:Y:S01]  /*2310*/  SHF.R.S32.HI R69, RZ, 0x4, R2 ;  /* 0x00000004ff457819 */ /* 0x000fe20000011402 */
[----:B------:R-:W-:-:S02]  /*2320*/  IMAD.SHL.U32 R2, R2, 0x80, RZ ;  /* 0x0000008002027824 */ /* 0x000fc400078e00ff */
[----:B------:R-:W-:Y:S01]  /*2330*/  IMAD R0, R3, 0x8, R0 ;  /* 0x0000000803007824 */ /* 0x000fe200078e0200 */
[----:B------:R-:W-:Y:S01]  /*2340*/  SGXT R69, R69, 0x1 ;  /* 0x000000014545781a */ /* 0x000fe20000000200 */
[----:B------:R-:W-:Y:S01]  /*2350*/  IMAD R3, R3, 0x4, R72 ;  /* 0x0000000403037824 */ /* 0x000fe200078e0248 */
[----:B------:R-:W-:Y:S02]  /*2360*/  LOP3.LUT R2, R2, 0x400, RZ, 0xc0, !PT ;  /* 0x0000040002027812 */ /* 0x000fe400078ec0ff */
[----:B------:R-:W-:Y:S01]  /*2370*/  LOP3.LUT R68, R68, 0x2040, R69, 0xf8, !PT ;  /* 0x0000204044447812 */ /* 0x000fe200078ef845 */
[----:B------:R-:W-:Y:S01]  /*2380*/  IMAD.SHL.U32 R3, R3, 0x10, RZ ;  /* 0x0000001003037824 */ /* 0x000fe200078e00ff */
[----:B------:R-:W0:Y:S01]  /*2390*/  @!P2 SYNCS.CCTL.IV [UR12+0xc000] ;  /* 0x00c00000ff00a9b1 */ /* 0x000e22000800000c */
[----:B------:R-:W-:-:S03]  /*23a0*/  NOP ;  /* 0x0000000000007918 */ /* 0x000fc60000000000 */
[----:B------:R-:W-:Y:S02]  /*23b0*/  LOP3.LUT R69, R68, R3, RZ, 0x3c, !PT ;  /* 0x0000000344457212 */ /* 0x000fe400078e3cff */
[C---:B------:R-:W-:Y:S01]  /*23c0*/  LOP3.LUT R68, R0.reuse, 0x10, RZ, 0x3c, !PT ;  /* 0x0000001000447812 */ /* 0x040fe200078e3cff */
[----:B0-----:R0:W-:Y:S01]  /*23d0*/  STS.128 [R0+UR12], R4 ;  /* 0x0000000400007988 */ /* 0x0011e20008000c0c */
[C---:B------:R-:W-:Y:S02]  /*23e0*/  LOP3.LUT R3, R0.reuse, 0x20, RZ, 0x3c, !PT ;  /* 0x0000002000037812 */ /* 0x040fe400078e3cff */
[----:B------:R-:W-:Y:S01]  /*23f0*/  IADD3 R2, PT, PT, R69, UR12, R2 ;  /* 0x0000000c45027c10 */ /* 0x000fe2000fffe002 */
[----:B------:R-:W-:Y:S01]  /*2400*/  STS.128 [R68+UR12], R8 ;  /* 0x0000000844007988 */ /* 0x000fe20008000c0c */
[----:B------:R-:W-:Y:S02]  /*2410*/  LOP3.LUT R69, R0, 0x70, RZ, 0x3c, !PT ;  /* 0x0000007000457812 */ /* 0x000fe400078e3cff */
[----:B-1----:R-:W-:Y:S01]  /*2420*/  IADD3 R70, P0, P2, R71, UR4, R70 ;  /* 0x0000000447467c10 */ /* 0x002fe2000fa1e046 */
[----:B------:R-:W-:Y:S03]  /*2430*/  STS.128 [R3+UR12], R12 ;  /* 0x0000000c03007988 */ /* 0x000fe60008000c0c */
[----:B------:R-:W-:-:S02]  /*2440*/  IADD3.X R71, PT, PT, RZ, UR5, RZ, P0, P2 ;  /* 0x00000005ff477c10 */ /* 0x000fc400087e44ff */
[C---:B0-----:R-:W-:Y:S02]  /*2450*/  LOP3.LUT R4, R0.reuse, 0x30, RZ, 0x3c, !PT ;  /* 0x0000003000047812 */ /* 0x041fe400078e3cff */
[C---:B------:R-:W-:Y:S02]  /*2460*/  LOP3.LUT R5, R0.reuse, 0x40, RZ, 0x3c, !PT ;  /* 0x0000004000057812 */ /* 0x040fe400078e3cff */
[C---:B------:R-:W-:Y:S01]  /*2470*/  LOP3.LUT R6, R0.reuse, 0x50, RZ, 0x3c, !PT ;  /* 0x0000005000067812 */ /* 0x040fe200078e3cff */
[----:B------:R-:W-:Y:S01]  /*2480*/  STS.128 [R4+UR12], R16 ;  /* 0x0000001004007988 */ /* 0x000fe20008000c0c */
[----:B------:R-:W-:-:S03]  /*2490*/  LOP3.LUT R7, R0, 0x60, RZ, 0x3c, !PT ;  /* 0x0000006000077812 */ /* 0x000fc600078e3cff */
[----:B------:R-:W-:Y:S04]  /*24a0*/  STS.128 [R5+UR12], R20 ;  /* 0x0000001405007988 */ /* 0x000fe80008000c0c */
[----:B------:R-:W-:Y:S04]  /*24b0*/  STS.128 [R6+UR12], R24 ;  /* 0x0000001806007988 */ /* 0x000fe80008000c0c */
[----:B------:R-:W-:Y:S04]  /*24c0*/  STS.128 [R7+UR12], R28 ;  /* 0x0000001c07007988 */ /* 0x000fe80008000c0c */
[----:B------:R-:W-:Y:S01]  /*24d0*/  STS.128 [R69+UR12], R32 ;  /* 0x0000002045007988 */ /* 0x000fe20008000c0c */
[----:B------:R-:W-:Y:S06]  /*24e0*/  BAR.SYNC.DEFER_BLOCKING 0x0 ;  /* 0x0000000000007b1d */ /* 0x000fec0000010000 */
[----:B------:R-:W0:Y:S04]  /*24f0*/  LDSM.16.M88.4 R8, [R2] ;  /* 0x000000000208783b */ /* 0x000e280000000200 */
[----:B------:R-:W1:Y:S04]  /*2500*/  LDSM.16.M88.4 R12, [R2+0x80] ;  /* 0x00008000020c783b */ /* 0x000e680000000200 */
[----:B------:R-:W2:Y:S04]  /*2510*/  LDSM.16.M88.4 R72, [R2+0x100] ;  /* 0x000100000248783b */ /* 0x000ea80000000200 */
[----:B------:R-:W3:Y:S04]  /*2520*/  LDSM.16.M88.4 R16, [R2+0x180] ;  /* 0x000180000210783b */ /* 0x000ee80000000200 */
[----:B------:R-:W4:Y:S04]  /*2530*/  LDSM.16.M88.4 R20, [R2+0x200] ;  /* 0x000200000214783b */ /* 0x000f280000000200 */
[----:B------:R-:W5:Y:S04]  /*2540*/  LDSM.16.M88.4 R24, [R2+0x280] ;  /* 0x000280000218783b */ /* 0x000f680000000200 */
[----:B------:R-:W0:Y:S04]  /*2550*/  LDSM.16.M88.4 R28, [R2+0x300] ;  /* 0x00030000021c783b */ /* 0x000e280000000200 */
[----:B------:R-:W0:Y:S01]  /*2560*/  LDSM.16.M88.4 R32, [R2+0x380] ;  /* 0x000380000220783b */ /* 0x000e220000000200 */
[----:B------:R-:W-:Y:S06]  /*2570*/  BAR.SYNC.DEFER_BLOCKING 0x0 ;  /* 0x0000000000007b1d */ /* 0x000fec0000010000 */
[----:B------:R-:W-:Y:S04]  /*2580*/  STS.128 [R0+UR12], R36 ;  /* 0x0000002400007988 */ /* 0x000fe80008000c0c */
[----:B------:R-:W-:Y:S04]  /*2590*/  STS.128 [R68+UR12], R40 ;  /* 0x0000002844007988 */ /* 0x000fe80008000c0c */
[----:B------:R-:W-:Y:S04]  /*25a0*/  STS.128 [R3+UR12], R44 ;  /* 0x0000002c03007988 */ /* 0x000fe80008000c0c */
[----:B------:R-:W-:Y:S04]  /*25b0*/  STS.128 [R4+UR12], R48 ;  /* 0x0000003004007988 */ /* 0x000fe80008000c0c */
[----:B------:R-:W-:Y:S04]  /*25c0*/  STS.128 [R5+UR12], R52 ;  /* 0x0000003405007988 */ /* 0x000fe80008000c0c */
[----:B------:R-:W-:Y:S04]  /*25d0*/  STS.128 [R6+UR12], R56 ;  /* 0x0000003806007988 */ /* 0x000fe80008000c0c */
[----:B------:R-:W-:Y:S04]  /*25e0*/  STS.128 [R7+UR12], R60 ;  /* 0x0000003c07007988 */ /* 0x000fe80008000c0c */
[----:B------:R-:W-:Y:S01]  /*25f0*/  STS.128 [R69+UR12], R64 ;  /* 0x0000004045007988 */ /* 0x000fe20008000c0c */
[----:B------:R-:W-:Y:S06]  /*2600*/  BAR.SYNC.DEFER_BLOCKING 0x0 ;  /* 0x0000000000007b1d */ /* 0x000fec0000010000 */
[----:B0-----:R-:W-:Y:S04]  /*2610*/  STG.E desc[UR14][R70.64], R8 ;  /* 0x0000000846007986 */ /* 0x001fe8000c10190e */
[----:B------:R-:W-:Y:S04]  /*2620*/  STG.E desc[UR14][R70.64+0x100], R9 ;  /* 0x0001000946007986 */ /* 0x000fe8000c10190e */
[----:B------:R-:W-:Y:S04]  /*2630*/  STG.E desc[UR14][R70.64+0x800], R10 ;  /* 0x0008000a46007986 */ /* 0x000fe8000c10190e */
[----:B------:R-:W-:Y:S04]  /*2640*/  STG.E desc[UR14][R70.64+0x900], R11 ;  /* 0x0009000b46007986 */ /* 0x000fe8000c10190e */
[----:B-1----:R-:W-:Y:S04]  /*2650*/  STG.E desc[UR14][R70.64+0x1000], R12 ;  /* 0x0010000c46007986 */ /* 0x002fe8000c10190e */
[----:B------:R-:W-:Y:S04]  /*2660*/  STG.E desc[UR14][R70.64+0x1100], R13 ;  /* 0x0011000d46007986 */ /* 0x000fe8000c10190e */
[----:B------:R-:W-:Y:S04]  /*2670*/  STG.E desc[UR14][R70.64+0x1800], R14 ;  /* 0x0018000e46007986 */ /* 0x000fe8000c10190e */
[----:B------:R-:W-:Y:S04]  /*2680*/  STG.E desc[UR14][R70.64+0x1900], R15 ;  /* 0x0019000f46007986 */ /* 0x000fe8000c10190e */
[----:B------:R-:W0:Y:S04]  /*2690*/  LDSM.16.M88.4 R76, [R2] ;  /* 0x00000000024c783b */ /* 0x000e280000000200 */
[----:B------:R-:W1:Y:S04]  /*26a0*/  LDSM.16.M88.4 R36, [R2+0x80] ;  /* 0x000080000224783b */ /* 0x000e680000000200 */
[----:B------:R-:W0:Y:S04]  /*26b0*/  LDSM.16.M88.4 R4, [R2+0x100] ;  /* 0x000100000204783b */ /* 0x000e280000000200 */
[----:B------:R-:W0:Y:S04]  /*26c0*/  LDSM.16.M88.4 R40, [R2+0x180] ;  /* 0x000180000228783b */ /* 0x000e280000000200 */
[----:B------:R-:W0:Y:S04]  /*26d0*/  LDSM.16.M88.4 R8, [R2+0x200] ;  /* 0x000200000208783b */ /* 0x000e280000000200 */
[----:B------:R-:W0:Y:S04]  /*26e0*/  LDSM.16.M88.4 R44, [R2+0x280] ;  /* 0x00028000022c783b */ /* 0x000e280000000200 */
[----:B------:R-:W0:Y:S04]  /*26f0*/  LDSM.16.M88.4 R12, [R2+0x300] ;  /* 0x00030000020c783b */ /* 0x000e280000000200 */
[----:B------:R-:W0:Y:S04]  /*2700*/  LDSM.16.M88.4 R48, [R2+0x380] ;  /* 0x000380000230783b */ /* 0x000e280000000200 */
[----:B--2---:R2:W-:Y:S04]  /*2710*/  STG.E desc[UR14][R70.64+0x2000], R72 ;  /* 0x0020004846007986 */ /* 0x0045e8000c10190e */
[----:B------:R2:W-:Y:S04]  /*2720*/  STG.E desc[UR14][R70.64+0x2100], R73 ;  /* 0x0021004946007986 */ /* 0x0005e8000c10190e */
[----:B------:R2:W-:Y:S04]  /*2730*/  STG.E desc[UR14][R70.64+0x2800], R74 ;  /* 0x0028004a46007986 */ /* 0x0005e8000c10190e */
[----:B------:R2:W-:Y:S04]  /*2740*/  STG.E desc[UR14][R70.64+0x2900], R75 ;  /* 0x0029004b46007986 */ /* 0x0005e8000c10190e */
[----:B---3--:R2:W-:Y:S04]  /*2750*/  STG.E desc[UR14][R70.64+0x3000], R16 ;  /* 0x0030001046007986 */ /* 0x0085e8000c10190e */
[----:B------:R2:W-:Y:S04]  /*2760*/  STG.E desc[UR14][R70.64+0x3100], R17 ;  /* 0x0031001146007986 */ /* 0x0005e8000c10190e */
[----:B------:R2:W-:Y:S04]  /*2770*/  STG.E desc[UR14][R70.64+0x3800], R18 ;  /* 0x0038001246007986 */ /* 0x0005e8000c10190e */
[----:B------:R2:W-:Y:S04]  /*2780*/  STG.E desc[UR14][R70.64+0x3900], R19 ;  /* 0x0039001346007986 */ /* 0x0005e8000c10190e */
[----:B----4-:R2:W-:Y:S04]  /*2790*/  STG.E desc[UR14][R70.64+0x4000], R20 ;  /* 0x0040001446007986 */ /* 0x0105e8000c10190e */
[----:B------:R2:W-:Y:S04]  /*27a0*/  STG.E desc[UR14][R70.64+0x4100], R21 ;  /* 0x0041001546007986 */ /* 0x0005e8000c10190e */
[----:B------:R2:W-:Y:S04]  /*27b0*/  STG.E desc[UR14][R70.64+0x4800], R22 ;  /* 0x0048001646007986 */ /* 0x0005e8000c10190e */
[----:B------:R2:W-:Y:S04]  /*27c0*/  STG.E desc[UR14][R70.64+0x4900], R23 ;  /* 0x0049001746007986 */ /* 0x0005e8000c10190e */
[----:B-----5:R2:W-:Y:S04]  /*27d0*/  STG.E desc[UR14][R70.64+0x5000], R24 ;  /* 0x0050001846007986 */ /* 0x0205e8000c10190e */
[----:B------:R2:W-:Y:S04]  /*27e0*/  STG.E desc[UR14][R70.64+0x5100], R25 ;  /* 0x0051001946007986 */ /* 0x0005e8000c10190e */
        /* <DEDUP_REMOVED lines=10> */
[----:B0-----:R2:W-:Y:S04]  /*2890*/  STG.E desc[UR14][R70.64+0x80], R76 ;  /* 0x0000804c46007986 */ /* 0x0015e8000c10190e */
[----:B------:R2:W-:Y:S04]  /*28a0*/  STG.E desc[UR14][R70.64+0x180], R77 ;  /* 0x0001804d46007986 */ /* 0x0005e8000c10190e */
[----:B------:R2:W-:Y:S04]  /*28b0*/  STG.E desc[UR14][R70.64+0x880], R78 ;  /* 0x0008804e46007986 */ /* 0x0005e8000c10190e */
[----:B------:R2:W-:Y:S04]  /*28c0*/  STG.E desc[UR14][R70.64+0x980], R79 ;  /* 0x0009804f46007986 */ /* 0x0005e8000c10190e */
[----:B-1----:R2:W-:Y:S04]  /*28d0*/  STG.E desc[UR14][R70.64+0x1080], R36 ;  /* 0x0010802446007986 */ /* 0x0025e8000c10190e */
        /* <DEDUP_REMOVED lines=26> */
[----:B------:R2:W-:Y:S01]  /*2a80*/  STG.E desc[UR14][R70.64+0x7980], R51 ;  /* 0x0079803346007986 */ /* 0x0005e2000c10190e */
[----:B------:R-:W-:Y:S06]  /*2a90*/  BAR.SYNC.DEFER_BLOCKING 0x0 ;  /* 0x0000000000007b1d */ /* 0x000fec0000010000 */
[----:B------:R-:W-:Y:S05]  /*2aa0*/  @P1 BRA `(.L_x_8) ;  /* 0x00000000009c1947 */ /* 0x000fea0003800000 */
[----:B------:R-:W-:Y:S01]  /*2ab0*/  NOP ;  /* 0x0000000000007918 */ /* 0x000fe20000000000 */
[----:B------:R-:W-:Y:S01]  /*2ac0*/  UMOV UR4, 0x50 ;  /* 0x0000005000047882 */ /* 0x000fe20000000000 */
[----:B------:R-:W-:Y:S01]  /*2ad0*/  IMAD.U32 R0, RZ, RZ, UR13 ;  /* 0x0000000dff007e24 */ /* 0x000fe2000f8e00ff */
[----:B------:R-:W-:Y:S01]  /*2ae0*/  ULEA UR6, UR6, UR4, 0x18 ;  /* 0x0000000406067291 */ /* 0x000fe2000f8ec0ff */
[----:B------:R-:W-:Y:S02]  /*2af0*/  IMAD.MOV.U32 R3, RZ, RZ, 0xf ;  /* 0x0000000fff037424 */ /* 0x000fe400078e00ff */
[----:B--2---:R-:W-:Y:S01]  /*2b00*/  IMAD.MOV.U32 R7, RZ, RZ, 0x1 ;  /* 0x00000001ff077424 */ /* 0x004fe200078e00ff */
[----:B------:R-:W-:-:S04]  /*2b10*/  LOP3.LUT R0, R0, 0xffff, RZ, 0xc0, !PT ;  /* 0x0000ffff00007812 */ /* 0x000fc800078ec0ff */
[----:B------:R-:W-:Y:S01]  /*2b20*/  SHF.R.U32.HI R0, RZ, 0x5, R0 ;  /* 0x00000005ff007819 */ /* 0x000fe20000011600 */
[----:B------:R-:W0:Y:S04]  /*2b30*/  LDS R5, [UR6] ;  /* 0x00000006ff057984 */ /* 0x000e280008000800 */
[----:B------:R-:W-:Y:S01]  /*2b40*/  VIADD R2, R0, 0x10 ;  /* 0x0000001000027836 */ /* 0x000fe20000000000 */
[----:B------:R-:W-:-:S04]  /*2b50*/  SHF.L.U32 R0, R3, R0, RZ ;  /* 0x0000000003007219 */ /* 0x000fc800000006ff */
[----:B------:R-:W-:-:S04]  /*2b60*/  SHF.L.U32 R3, R7, R2, RZ ;  /* 0x0000000207037219 */ /* 0x000fc800000006ff */
[----:B------:R-:W-:-:S04]  /*2b70*/  LOP3.LUT R0, R3, R0, RZ, 0xfc, !PT ;  /* 0x0000000003007212 */ /* 0x000fc800078efcff */
[C---:B------:R-:W-:Y:S02]  /*2b80*/  LOP3.LUT R2, R0.reuse, 0xffff, RZ, 0xc0, !PT ;  /* 0x0000ffff00027812 */ /* 0x040fe400078ec0ff */
[----:B0-----:R-:W-:-:S04]  /*2b90*/  LOP3.LUT R3, R0, 0xffff, R5, 0x80, !PT ;  /* 0x0000ffff00037812 */ /* 0x001fc800078e8005 */
[----:B------:R-:W-:-:S13]  /*2ba0*/  ISETP.NE.AND P0, PT, R3, R2, PT ;  /* 0x000000020300720c */ /* 0x000fda0003f05270 */
[----:B------:R-:W-:Y:S05]  /*2bb0*/  @P0 BRA `(.L_x_9) ;  /* 0x0000000000500947 */ /* 0x000fea0003800000 */
[----:B------:R-:W-:Y:S02]  /*2bc0*/  SHF.R.U32.HI R5, RZ, 0x10, R5 ;  /* 0x00000010ff057819 */ /* 0x000fe40000011605 */
[----:B------:R-:W-:-:S04]  /*2bd0*/  SHF.R.U32.HI R2, RZ, 0x10, R0 ;  /* 0x00000010ff027819 */ /* 0x000fc80000011600 */
[----:B------:R-:W-:-:S04]  /*2be0*/  LOP3.LUT R5, R5, R2, RZ, 0xc0, !PT ;  /* 0x0000000205057212 */ /* 0x000fc800078ec0ff */
[----:B------:R-:W-:-:S13]  /*2bf0*/  ISETP.NE.AND P0, PT, R5, R2, PT ;  /* 0x000000020500720c */ /* 0x000fda0003f05270 */
[----:B------:R-:W-:Y:S05]  /*2c00*/  @P0 BRA `(.L_x_10) ;  /* 0x0000000000300947 */ /* 0x000fea0003800000 */
[----:B------:R-:W-:Y:S01]  /*2c10*/  R2UR UR4, R0 ;  /* 0x00000000000472ca */ /* 0x000fe200000e0000 */
[----:B------:R-:W-:Y:S01]  /*2c20*/  VOTEU.ANY UR5, UPT, PT ;  /* 0x0000000000057886 */ /* 0x000fe200038e0100 */
[----:B------:R-:W0:Y:S01]  /*2c30*/  S2R R0, SR_LANEID ;  /* 0x0000000000007919 */ /* 0x000e220000000000 */
[----:B------:R-:W-:-:S10]  /*2c40*/  UFLO.U32 UR5, UR5 ;  /* 0x00000005000572bd */ /* 0x000fd400080e0000 */
[----:B------:R-:W-:-:S06]  /*2c50*/  ULOP3.LUT UR4, URZ, UR4, URZ, 0x33, !UPT ;  /* 0x00000004ff047292 */ /* 0x000fcc000f8e33ff */
[----:B------:R-:W-:-:S04]  /*2c60*/  IMAD.U32 R2, RZ, RZ, UR4 ;  /* 0x00000004ff027e24 */ /* 0x000fc8000f8e00ff */
[----:B------:R-:W1:Y:S02]  /*2c70*/  REDUX UR7, R2 ;  /* 0x00000000020773c4 */ /* 0x000e640000000000 */
[----:B------:R3:W-:Y:S01]  /*2c80*/  UTCATOMSWS.AND URZ, UR4 ;  /* 0x0000000400ff79e3 */ /* 0x0007e20008000000 */
[----:B0-----:R-:W-:Y:S01]  /*2c90*/  ISETP.EQ.U32.AND P0, PT, R0, UR5, PT ;  /* 0x0000000500007c0c */ /* 0x001fe2000bf02070 */
[----:B-1----:R-:W-:-:S12]  /*2ca0*/  IMAD.U32 R0, RZ, RZ, UR7 ;  /* 0x00000007ff007e24 */ /* 0x002fd8000f8e00ff */
[----:B------:R3:W-:Y:S01]  /*2cb0*/  @P0 ATOMS.AND RZ, [UR6], R0 ;  /* 0x00000000ffff098c */ /* 0x0007e2000a800006 */
[----:B------:R-:W-:Y:S05]  /*2cc0*/  BRA `(.L_x_8) ;  /* 0x0000000000147947 */ /* 0x000fea0003800000 */
.L_x_10:
[----:B------:R-:W-:-:S07]  /*2cd0*/  MOV R2, 0x2cf0 ;  /* 0x00002cf000027802 */ /* 0x000fce0000000f00 */
[----:B------:R-:W-:Y:S05]  /*2ce0*/  CALL.REL.NOINC `($__internal_0_$__cuda_sm10x_tcgen05_guardrail_trap_col_being_dealloced_not_returned_by_alloc) ;  /* 0x0000000000207944 */ /* 0x000fea0003c00000 */
[----:B------:R-:W-:Y:S05]  /*2cf0*/  BRA `(.L_x_8) ;  /* 0x0000000000087947 */ /* 0x000fea0003800000 */
.L_x_9:
[----:B------:R-:W-:-:S07]  /*2d00*/  MOV R2, 0x2d20 ;  /* 0x00002d2000027802 */ /* 0x000fce0000000f00 */
[----:B------:R-:W-:Y:S05]  /*2d10*/  CALL.REL.NOINC `($__internal_2_$__cuda_sm10x_tcgen05_guardrail_trap_unallocated_columns_being_dealloced) ;  /* 0x00000000002c7944 */ /* 0x000fea0003c00000 */
.L_x_8:
[----:B------:R-:W-:Y:S01]  /*2d20*/  NOP ;  /* 0x0000000000007918 */ /* 0x000fe20000000000 */
[----:B---3--:R-:W-:Y:S05]  /*2d30*/  EXIT ;  /* 0x000000000000794d */ /* 0x008fea0003800000 */
.L_x_7:
[----:B------:R-:W0:Y:S02]  /*2d40*/  SYNCS.PHASECHK.TRANS64.TRYWAIT P0, [UR12+0xc000], RZ ;  /* 0x00c000ffff0075a7 */ /* 0x000e24000800110c */
[----:B0-----:R-:W-:Y:S05]  /*2d50*/  @!P0 BRA `(.L_x_7) ;  /* 0xfffffffc00f88947 */ /* 0x001fea000383ffff */
[----:B------:R-:W-:Y:S05]  /*2d60*/  BRA `(.L_x_11) ;  /* 0xfffffff400387947 */ /* 0x000fea000383ffff */
        .weak           $__internal_0_$__cuda_sm10x_tcgen05_guardrail_trap_col_being_dealloced_not_returned_by_alloc
        .type           $__internal_0_$__cuda_sm10x_tcgen05_guardrail_trap_col_being_dealloced_not_returned_by_alloc,@function
        .size           $__internal_0_$__cuda_sm10x_tcgen05_guardrail_trap_col_being_dealloced_not_returned_by_alloc,($__internal_1_$__cuda_sm10x_tcgen05_guardrail_trap_phase_invalid_during_alloc - $__internal_0_$__cuda_sm10x_tcgen05_guardrail_trap_col_being_dealloced_not_returned_by_alloc)
$__internal_0_$__cuda_sm10x_tcgen05_guardrail_trap_col_being_dealloced_not_returned_by_alloc:
[----:B------:R-:W-:Y:S05]  /*2d70*/  BPT.TRAP 0x1 ;  /* 0x000000040000795c */ /* 0x000fea0000300000 */
[----:B------:R-:W-:-:S04]  /*2d80*/  IMAD.MOV.U32 R3, RZ, RZ, 0x0 ;  /* 0x00000000ff037424 */ /* 0x000fc800078e00ff */
[----:B------:R-:W-:Y:S05]  /*2d90*/  RET.REL.NODEC R2 `(gluon_mma) ;  /* 0xffffffd002987950 */ /* 0x000fea0003c3ffff */
        .weak           $__internal_1_$__cuda_sm10x_tcgen05_guardrail_trap_phase_invalid_during_alloc
        .type           $__internal_1_$__cuda_sm10x_tcgen05_guardrail_trap_phase_invalid_during_alloc,@function
        .size           $__internal_1_$__cuda_sm10x_tcgen05_guardrail_trap_phase_invalid_during_alloc,($__internal_2_$__cuda_sm10x_tcgen05_guardrail_trap_unallocated_columns_being_dealloced - $__internal_1_$__cuda_sm10x_tcgen05_guardrail_trap_phase_invalid_during_alloc)
$__internal_1_$__cuda_sm10x_tcgen05_guardrail_trap_phase_invalid_during_alloc:
[----:B------:R-:W-:Y:S05]  /*2da0*/  BPT.TRAP 0x1 ;  /* 0x000000040000795c */ /* 0x000fea0000300000 */
[----:B------:R-:W-:-:S04]  /*2db0*/  IMAD.MOV.U32 R5, RZ, RZ, 0x0 ;  /* 0x00000000ff057424 */ /* 0x000fc800078e00ff */
[----:B------:R-:W-:Y:S05]  /*2dc0*/  RET.REL.NODEC R4 `(gluon_mma) ;  /* 0xffffffd0048c7950 */ /* 0x000fea0003c3ffff */
        .weak           $__internal_2_$__cuda_sm10x_tcgen05_guardrail_trap_unallocated_columns_being_dealloced
        .type           $__internal_2_$__cuda_sm10x_tcgen05_guardrail_trap_unallocated_columns_being_dealloced,@function
        .size           $__internal_2_$__cuda_sm10x_tcgen05_guardrail_trap_unallocated_columns_being_dealloced,(.L_x_15 - $__internal_2_$__cuda_sm10x_tcgen05_guardrail_trap_unallocated_columns_being_dealloced)
$__internal_2_$__cuda_sm10x_tcgen05_guardrail_trap_unallocated_columns_being_dealloced:
[----:B------:R-:W-:Y:S05]  /*2dd0*/  BPT.TRAP 0x1 ;  /* 0x000000040000795c */ /* 0x000fea0000300000 */
[----:B------:R-:W-:-:S04]  /*2de0*/  IMAD.MOV.U32 R3, RZ, RZ, 0x0 ;  /* 0x00000000ff037424 */ /* 0x000fc800078e00ff */
[----:B------:R-:W-:Y:S05]  /*2df0*/  RET.REL.NODEC R2 `(gluon_mma) ;  /* 0xffffffd002807950 */ /* 0x000fea0003c3ffff */
.L_x_12:
[----:B------:R-:W-:-:S00]  /*2e00*/  BRA `(.L_x_12) ;  /* 0xfffffffc00fc7947 */ /* 0x000fc0000383ffff */
[----:B------:R-:W-:-:S00]  /*2e10*/  NOP ;  /* 0x0000000000007918 */ /* 0x000fc00000000000 */
        /* <DEDUP_REMOVED lines=14> */
.L_x_15:


//--------------------- .nv.shared.gluon_mma      --------------------------
	.section	.nv.shared.gluon_mma,"aw",@nobits
	.sectionflags	@""
	.align	16
	.zero		1024


//--------------------- .nv.shared.reserved.0     --------------------------
	.section	.nv.shared.reserved.0,"aw",@nobits
	.align	8
	.weak		__nv_reservedSMEM_offset_0_alias
	.size		__nv_reservedSMEM_offset_0_alias, 0, 64
	.other		__nv_reservedSMEM_offset_0_alias,@"STO_CUDA_RESERVED_SHARED STV_DEFAULT"
__nv_reservedSMEM_offset_0_alias:
	.zero		0
.nv.shared.reserved.0:
	.zero		64
	.weak		__nv_reservedSMEM_allocation_phase
	.type		__nv_reservedSMEM_allocation_phase,@object
	.size		__nv_reservedSMEM_allocation_phase,(.L_0 - __nv_reservedSMEM_allocation_phase)
__nv_reservedSMEM_allocation_phase:
	.zero		1
.L_0:
	.zero		7
	.weak		__nv_reservedSMEM_devtool_atexit_pc
	.type		__nv_reservedSMEM_devtool_atexit_pc,@object
	.size		__nv_reservedSMEM_devtool_atexit_pc,(__nv_reservedSMEM_allocation_mask - __nv_reservedSMEM_devtool_atexit_pc)
__nv_reservedSMEM_devtool_atexit_pc:
	.zero		8
	.weak		__nv_reservedSMEM_allocation_mask
	.type		__nv_reservedSMEM_allocation_mask,@object
	.size		__nv_reservedSMEM_allocation_mask,(.L_2 - __nv_reservedSMEM_allocation_mask)
__nv_reservedSMEM_allocation_mask:
	.zero		4
.L_2:


//--------------------- .nv.constant0.gluon_mma   --------------------------
	.section	.nv.constant0.gluon_mma,"a",@progbits
	.sectionflags	@""
	.align	4
.nv.constant0.gluon_mma:
	.zero		936


//--------------------- SYMBOLS --------------------------

	.type		.nv.reservedSmem.offset0,@object
	.size		.nv.reservedSmem.offset0,0x4
	.type		.nv.reservedSmem.cap,@object
	.size		.nv.reservedSmem.cap,0x4
